//
// Generated by NVIDIA NVVM Compiler
//
// Compiler Build ID: CL-36424714
// Cuda compilation tools, release 13.0, V13.0.88
// Based on NVVM 20.0.0
//

.version 9.0
.target sm_100
.address_size 64

	// .globl	_Z15matmul_kernel_1PKfS0_Pfiii
// _ZZ19matmul_kernel_tiledPKfS0_PfiiiE2As has been demoted
// _ZZ19matmul_kernel_tiledPKfS0_PfiiiE2Bs has been demoted

.visible .entry _Z15matmul_kernel_1PKfS0_Pfiii(
	.param .u64 .ptr .align 1 _Z15matmul_kernel_1PKfS0_Pfiii_param_0,
	.param .u64 .ptr .align 1 _Z15matmul_kernel_1PKfS0_Pfiii_param_1,
	.param .u64 .ptr .align 1 _Z15matmul_kernel_1PKfS0_Pfiii_param_2,
	.param .u32 _Z15matmul_kernel_1PKfS0_Pfiii_param_3,
	.param .u32 _Z15matmul_kernel_1PKfS0_Pfiii_param_4,
	.param .u32 _Z15matmul_kernel_1PKfS0_Pfiii_param_5
)
{
	.reg .pred 	%p<13>;
	.reg .b32 	%r<41>;
	.reg .b32 	%f<68>;
	.reg .b64 	%rd<53>;

	ld.param.u64 	%rd7, [_Z15matmul_kernel_1PKfS0_Pfiii_param_0];
	ld.param.u64 	%rd8, [_Z15matmul_kernel_1PKfS0_Pfiii_param_1];
	ld.param.u64 	%rd6, [_Z15matmul_kernel_1PKfS0_Pfiii_param_2];
	ld.param.u32 	%r20, [_Z15matmul_kernel_1PKfS0_Pfiii_param_3];
	ld.param.u32 	%r18, [_Z15matmul_kernel_1PKfS0_Pfiii_param_4];
	ld.param.u32 	%r19, [_Z15matmul_kernel_1PKfS0_Pfiii_param_5];
	cvta.to.global.u64 	%rd1, %rd8;
	cvta.to.global.u64 	%rd2, %rd7;
	mov.u32 	%r21, %ctaid.y;
	mov.u32 	%r22, %ntid.y;
	mov.u32 	%r23, %tid.y;
	mad.lo.s32 	%r1, %r21, %r22, %r23;
	mov.u32 	%r24, %ctaid.x;
	mov.u32 	%r25, %ntid.x;
	mov.u32 	%r26, %tid.x;
	mad.lo.s32 	%r2, %r24, %r25, %r26;
	setp.ge.s32 	%p1, %r1, %r20;
	setp.ge.s32 	%p2, %r2, %r18;
	or.pred  	%p3, %p1, %p2;
	@%p3 bra 	$L__BB0_14;
	setp.lt.s32 	%p4, %r19, 1;
	mov.f32 	%f67, 0f00000000;
	@%p4 bra 	$L__BB0_13;
	mul.lo.s32 	%r3, %r19, %r1;
	and.b32  	%r4, %r19, 7;
	setp.lt.u32 	%p5, %r19, 8;
	mov.f32 	%f67, 0f00000000;
	mov.b32 	%r39, 0;
	@%p5 bra 	$L__BB0_5;
	and.b32  	%r39, %r19, 2147483640;
	neg.s32 	%r37, %r39;
	shl.b32 	%r7, %r18, 3;
	mul.wide.u32 	%rd9, %r3, 4;
	add.s64 	%rd10, %rd9, %rd2;
	add.s64 	%rd52, %rd10, 16;
	mov.f32 	%f67, 0f00000000;
	mul.wide.s32 	%rd13, %r18, 4;
	mov.u32 	%r36, %r2;
$L__BB0_4:
	.pragma "nounroll";
	ld.global.f32 	%f17, [%rd52+-16];
	mul.wide.s32 	%rd11, %r36, 4;
	add.s64 	%rd12, %rd1, %rd11;
	ld.global.f32 	%f18, [%rd12];
	fma.rn.f32 	%f19, %f17, %f18, %f67;
	ld.global.f32 	%f20, [%rd52+-12];
	add.s64 	%rd14, %rd12, %rd13;
	ld.global.f32 	%f21, [%rd14];
	fma.rn.f32 	%f22, %f20, %f21, %f19;
	ld.global.f32 	%f23, [%rd52+-8];
	add.s64 	%rd15, %rd14, %rd13;
	ld.global.f32 	%f24, [%rd15];
	fma.rn.f32 	%f25, %f23, %f24, %f22;
	ld.global.f32 	%f26, [%rd52+-4];
	add.s64 	%rd16, %rd15, %rd13;
	ld.global.f32 	%f27, [%rd16];
	fma.rn.f32 	%f28, %f26, %f27, %f25;
	ld.global.f32 	%f29, [%rd52];
	add.s64 	%rd17, %rd16, %rd13;
	ld.global.f32 	%f30, [%rd17];
	fma.rn.f32 	%f31, %f29, %f30, %f28;
	ld.global.f32 	%f32, [%rd52+4];
	add.s64 	%rd18, %rd17, %rd13;
	ld.global.f32 	%f33, [%rd18];
	fma.rn.f32 	%f34, %f32, %f33, %f31;
	ld.global.f32 	%f35, [%rd52+8];
	add.s64 	%rd19, %rd18, %rd13;
	ld.global.f32 	%f36, [%rd19];
	fma.rn.f32 	%f37, %f35, %f36, %f34;
	ld.global.f32 	%f38, [%rd52+12];
	add.s64 	%rd20, %rd19, %rd13;
	ld.global.f32 	%f39, [%rd20];
	fma.rn.f32 	%f67, %f38, %f39, %f37;
	add.s32 	%r37, %r37, 8;
	add.s32 	%r36, %r36, %r7;
	add.s64 	%rd52, %rd52, 32;
	setp.ne.s32 	%p6, %r37, 0;
	@%p6 bra 	$L__BB0_4;
$L__BB0_5:
	setp.eq.s32 	%p7, %r4, 0;
	@%p7 bra 	$L__BB0_13;
	and.b32  	%r13, %r19, 3;
	setp.lt.u32 	%p8, %r4, 4;
	@%p8 bra 	$L__BB0_8;
	add.s32 	%r28, %r39, %r3;
	mul.wide.u32 	%rd21, %r28, 4;
	add.s64 	%rd22, %rd2, %rd21;
	ld.global.f32 	%f41, [%rd22];
	mad.lo.s32 	%r29, %r39, %r18, %r2;
	mul.wide.s32 	%rd23, %r29, 4;
	add.s64 	%rd24, %rd1, %rd23;
	ld.global.f32 	%f42, [%rd24];
	fma.rn.f32 	%f43, %f41, %f42, %f67;
	cvt.u64.u32 	%rd25, %r3;
	cvt.u64.u32 	%rd26, %r39;
	add.s64 	%rd27, %rd26, %rd25;
	shl.b64 	%rd28, %rd27, 2;
	add.s64 	%rd29, %rd2, %rd28;
	ld.global.f32 	%f44, [%rd29+4];
	mul.wide.s32 	%rd30, %r18, 4;
	add.s64 	%rd31, %rd24, %rd30;
	ld.global.f32 	%f45, [%rd31];
	fma.rn.f32 	%f46, %f44, %f45, %f43;
	ld.global.f32 	%f47, [%rd29+8];
	add.s64 	%rd32, %rd31, %rd30;
	ld.global.f32 	%f48, [%rd32];
	fma.rn.f32 	%f49, %f47, %f48, %f46;
	ld.global.f32 	%f50, [%rd29+12];
	add.s64 	%rd33, %rd32, %rd30;
	ld.global.f32 	%f51, [%rd33];
	fma.rn.f32 	%f67, %f50, %f51, %f49;
	add.s32 	%r39, %r39, 4;
$L__BB0_8:
	setp.eq.s32 	%p9, %r13, 0;
	@%p9 bra 	$L__BB0_13;
	setp.eq.s32 	%p10, %r13, 1;
	@%p10 bra 	$L__BB0_11;
	add.s32 	%r30, %r39, %r3;
	mul.wide.u32 	%rd34, %r30, 4;
	add.s64 	%rd35, %rd2, %rd34;
	ld.global.f32 	%f53, [%rd35];
	mad.lo.s32 	%r31, %r39, %r18, %r2;
	mul.wide.s32 	%rd36, %r31, 4;
	add.s64 	%rd37, %rd1, %rd36;
	ld.global.f32 	%f54, [%rd37];
	fma.rn.f32 	%f55, %f53, %f54, %f67;
	cvt.u64.u32 	%rd38, %r3;
	cvt.u64.u32 	%rd39, %r39;
	add.s64 	%rd40, %rd39, %rd38;
	shl.b64 	%rd41, %rd40, 2;
	add.s64 	%rd42, %rd2, %rd41;
	ld.global.f32 	%f56, [%rd42+4];
	mul.wide.s32 	%rd43, %r18, 4;
	add.s64 	%rd44, %rd37, %rd43;
	ld.global.f32 	%f57, [%rd44];
	fma.rn.f32 	%f67, %f56, %f57, %f55;
	add.s32 	%r39, %r39, 2;
$L__BB0_11:
	and.b32  	%r32, %r19, 1;
	setp.eq.b32 	%p11, %r32, 1;
	not.pred 	%p12, %p11;
	@%p12 bra 	$L__BB0_13;
	add.s32 	%r33, %r39, %r3;
	mul.wide.u32 	%rd45, %r33, 4;
	add.s64 	%rd46, %rd2, %rd45;
	ld.global.f32 	%f58, [%rd46];
	mad.lo.s32 	%r34, %r39, %r18, %r2;
	mul.wide.s32 	%rd47, %r34, 4;
	add.s64 	%rd48, %rd1, %rd47;
	ld.global.f32 	%f59, [%rd48];
	fma.rn.f32 	%f67, %f58, %f59, %f67;
$L__BB0_13:
	mad.lo.s32 	%r35, %r18, %r1, %r2;
	cvta.to.global.u64 	%rd49, %rd6;
	mul.wide.s32 	%rd50, %r35, 4;
	add.s64 	%rd51, %rd49, %rd50;
	st.global.f32 	[%rd51], %f67;
$L__BB0_14:
	ret;

}
	// .globl	_Z19matmul_kernel_tiledPKfS0_Pfiii
.visible .entry _Z19matmul_kernel_tiledPKfS0_Pfiii(
	.param .u64 .ptr .align 1 _Z19matmul_kernel_tiledPKfS0_Pfiii_param_0,
	.param .u64 .ptr .align 1 _Z19matmul_kernel_tiledPKfS0_Pfiii_param_1,
	.param .u64 .ptr .align 1 _Z19matmul_kernel_tiledPKfS0_Pfiii_param_2,
	.param .u32 _Z19matmul_kernel_tiledPKfS0_Pfiii_param_3,
	.param .u32 _Z19matmul_kernel_tiledPKfS0_Pfiii_param_4,
	.param .u32 _Z19matmul_kernel_tiledPKfS0_Pfiii_param_5
)
{
	.reg .pred 	%p<12>;
	.reg .b32 	%r<43>;
	.reg .b32 	%f<63>;
	.reg .b64 	%rd<13>;
	// demoted variable
	.shared .align 4 .b8 _ZZ19matmul_kernel_tiledPKfS0_PfiiiE2As[1024];
	// demoted variable
	.shared .align 4 .b8 _ZZ19matmul_kernel_tiledPKfS0_PfiiiE2Bs[1024];
	ld.param.u64 	%rd4, [_Z19matmul_kernel_tiledPKfS0_Pfiii_param_0];
	ld.param.u64 	%rd5, [_Z19matmul_kernel_tiledPKfS0_Pfiii_param_1];
	ld.param.u64 	%rd6, [_Z19matmul_kernel_tiledPKfS0_Pfiii_param_2];
	ld.param.u32 	%r24, [_Z19matmul_kernel_tiledPKfS0_Pfiii_param_3];
	ld.param.u32 	%r25, [_Z19matmul_kernel_tiledPKfS0_Pfiii_param_4];
	ld.param.u32 	%r26, [_Z19matmul_kernel_tiledPKfS0_Pfiii_param_5];
	mov.u32 	%r27, %ctaid.x;
	mov.u32 	%r28, %ctaid.y;
	mov.u32 	%r38, %tid.x;
	mov.u32 	%r40, %tid.y;
	shl.b32 	%r29, %r28, 4;
	add.s32 	%r3, %r29, %r40;
	shl.b32 	%r4, %r27, 4;
	add.s32 	%r5, %r4, %r38;
	setp.lt.s32 	%p1, %r26, 1;
	mov.f32 	%f62, 0f00000000;
	@%p1 bra 	$L__BB1_7;
	add.s32 	%r30, %r26, 15;
	shr.u32 	%r31, %r30, 4;
	shl.b32 	%r32, %r40, 6;
	mov.u32 	%r33, _ZZ19matmul_kernel_tiledPKfS0_PfiiiE2As;
	add.s32 	%r6, %r33, %r32;
	shl.b32 	%r34, %r38, 2;
	add.s32 	%r7, %r6, %r34;
	mov.u32 	%r35, _ZZ19matmul_kernel_tiledPKfS0_PfiiiE2Bs;
	add.s32 	%r9, %r35, %r34;
	add.s32 	%r8, %r9, %r32;
	neg.s32 	%r42, %r31;
	mad.lo.s32 	%r36, %r40, %r25, %r38;
	add.s32 	%r41, %r36, %r4;
	shl.b32 	%r12, %r25, 4;
	mad.lo.s32 	%r39, %r26, %r3, %r38;
	cvta.to.global.u64 	%rd1, %rd4;
	cvta.to.global.u64 	%rd2, %rd5;
	mov.f32 	%f62, 0f00000000;
$L__BB1_2:
	setp.ge.s32 	%p2, %r3, %r24;
	mul.wide.s32 	%rd7, %r39, 4;
	add.s64 	%rd3, %rd1, %rd7;
	setp.ge.s32 	%p3, %r38, %r26;
	mov.f32 	%f60, 0f00000000;
	or.pred  	%p4, %p2, %p3;
	@%p4 bra 	$L__BB1_4;
	ld.global.f32 	%f60, [%rd3];
$L__BB1_4:
	setp.ge.s32 	%p5, %r5, %r25;
	st.shared.f32 	[%r7], %f60;
	setp.ge.s32 	%p6, %r40, %r26;
	mov.f32 	%f61, 0f00000000;
	or.pred  	%p7, %p5, %p6;
	@%p7 bra 	$L__BB1_6;
	mul.wide.s32 	%rd8, %r41, 4;
	add.s64 	%rd9, %rd2, %rd8;
	ld.global.f32 	%f61, [%rd9];
$L__BB1_6:
	st.shared.f32 	[%r8], %f61;
	bar.sync 	0;
	ld.shared.f32 	%f12, [%r6];
	ld.shared.f32 	%f13, [%r9];
	fma.rn.f32 	%f14, %f12, %f13, %f62;
	ld.shared.f32 	%f15, [%r6+4];
	ld.shared.f32 	%f16, [%r9+64];
	fma.rn.f32 	%f17, %f15, %f16, %f14;
	ld.shared.f32 	%f18, [%r6+8];
	ld.shared.f32 	%f19, [%r9+128];
	fma.rn.f32 	%f20, %f18, %f19, %f17;
	ld.shared.f32 	%f21, [%r6+12];
	ld.shared.f32 	%f22, [%r9+192];
	fma.rn.f32 	%f23, %f21, %f22, %f20;
	ld.shared.f32 	%f24, [%r6+16];
	ld.shared.f32 	%f25, [%r9+256];
	fma.rn.f32 	%f26, %f24, %f25, %f23;
	ld.shared.f32 	%f27, [%r6+20];
	ld.shared.f32 	%f28, [%r9+320];
	fma.rn.f32 	%f29, %f27, %f28, %f26;
	ld.shared.f32 	%f30, [%r6+24];
	ld.shared.f32 	%f31, [%r9+384];
	fma.rn.f32 	%f32, %f30, %f31, %f29;
	ld.shared.f32 	%f33, [%r6+28];
	ld.shared.f32 	%f34, [%r9+448];
	fma.rn.f32 	%f35, %f33, %f34, %f32;
	ld.shared.f32 	%f36, [%r6+32];
	ld.shared.f32 	%f37, [%r9+512];
	fma.rn.f32 	%f38, %f36, %f37, %f35;
	ld.shared.f32 	%f39, [%r6+36];
	ld.shared.f32 	%f40, [%r9+576];
	fma.rn.f32 	%f41, %f39, %f40, %f38;
	ld.shared.f32 	%f42, [%r6+40];
	ld.shared.f32 	%f43, [%r9+640];
	fma.rn.f32 	%f44, %f42, %f43, %f41;
	ld.shared.f32 	%f45, [%r6+44];
	ld.shared.f32 	%f46, [%r9+704];
	fma.rn.f32 	%f47, %f45, %f46, %f44;
	ld.shared.f32 	%f48, [%r6+48];
	ld.shared.f32 	%f49, [%r9+768];
	fma.rn.f32 	%f50, %f48, %f49, %f47;
	ld.shared.f32 	%f51, [%r6+52];
	ld.shared.f32 	%f52, [%r9+832];
	fma.rn.f32 	%f53, %f51, %f52, %f50;
	ld.shared.f32 	%f54, [%r6+56];
	ld.shared.f32 	%f55, [%r9+896];
	fma.rn.f32 	%f56, %f54, %f55, %f53;
	ld.shared.f32 	%f57, [%r6+60];
	ld.shared.f32 	%f58, [%r9+960];
	fma.rn.f32 	%f62, %f57, %f58, %f56;
	bar.sync 	0;
	add.s32 	%r42, %r42, 1;
	setp.ne.s32 	%p8, %r42, 0;
	add.s32 	%r41, %r41, %r12;
	add.s32 	%r40, %r40, 16;
	add.s32 	%r39, %r39, 16;
	add.s32 	%r38, %r38, 16;
	@%p8 bra 	$L__BB1_2;
$L__BB1_7:
	setp.ge.s32 	%p9, %r3, %r24;
	setp.ge.s32 	%p10, %r5, %r25;
	or.pred  	%p11, %p9, %p10;
	@%p11 bra 	$L__BB1_9;
	mad.lo.s32 	%r37, %r25, %r3, %r5;
	cvta.to.global.u64 	%rd10, %rd6;
	mul.wide.u32 	%rd11, %r37, 4;
	add.s64 	%rd12, %rd10, %rd11;
	st.global.f32 	[%rd12], %f62;
$L__BB1_9:
	ret;

}


// ===== COMPILED SASS (sm_100) =====

	.target	sm_100

	.elftype	@"ET_EXEC"


//--------------------- .note.nv.tkinfo           --------------------------
	.section	.note.nv.tkinfo,"",@"SHT_NOTE"
	.sectionflags	@"SHF_NOTE_NV_TKINFO"
	.tkinfo
        /*0018*/ 	.word	0x00000002
        /*0030*/ 	.string	""
        /*0030*/ 	.string	"ptxas"
        /*0030*/ 	.string	"Cuda compilation tools, release 13.0, V13.0.88"
        /*0030*/ 	.string	"Build cuda_13.0.r13.0/compiler.36424714_0"
        /*0030*/ 	.string	"-arch sm_100 -m 64 "



//--------------------- .note.nv.cuinfo           --------------------------
	.section	.note.nv.cuinfo,"",@"SHT_NOTE"
	.sectionflags	@"SHF_NOTE_NV_CUINFO"
        /*0018*/ 	.short	0x0002
        /*001a*/ 	.short	0x0064
        /*001c*/ 	.short	0x0082
	.zero		2


//--------------------- .nv.info                  --------------------------
	.section	.nv.info,"",@"SHT_CUDA_INFO"
	.align	4


	//----- nvinfo : EIATTR_REGCOUNT
	.align		4
        /*0000*/ 	.byte	0x04, 0x2f
        /*0002*/ 	.short	(.L_1 - .L_0)
	.align		4
.L_0:
        /*0004*/ 	.word	index@(_Z15matmul_kernel_1PKfS0_Pfiii)
        /*0008*/ 	.word	0x00000020


	//----- nvinfo : EIATTR_FRAME_SIZE
	.align		4
.L_1:
        /*000c*/ 	.byte	0x04, 0x11
        /*000e*/ 	.short	(.L_3 - .L_2)
	.align		4
.L_2:
        /*0010*/ 	.word	index@(_Z15matmul_kernel_1PKfS0_Pfiii)
        /*0014*/ 	.word	0x00000000


	//----- nvinfo : EIATTR_REGCOUNT
	.align		4
.L_3:
        /*0018*/ 	.byte	0x04, 0x2f
        /*001a*/ 	.short	(.L_5 - .L_4)
	.align		4
.L_4:
        /*001c*/ 	.word	index@(_Z19matmul_kernel_tiledPKfS0_Pfiii)
        /*0020*/ 	.word	0x00000020


	//----- nvinfo : EIATTR_FRAME_SIZE
	.align		4
.L_5:
        /*0024*/ 	.byte	0x04, 0x11
        /*0026*/ 	.short	(.L_7 - .L_6)
	.align		4
.L_6:
        /*0028*/ 	.word	index@(_Z19matmul_kernel_tiledPKfS0_Pfiii)
        /*002c*/ 	.word	0x00000000


	//----- nvinfo : EIATTR_MIN_STACK_SIZE
	.align		4
.L_7:
        /*0030*/ 	.byte	0x04, 0x12
        /*0032*/ 	.short	(.L_9 - .L_8)
	.align		4
.L_8:
        /*0034*/ 	.word	index@(_Z19matmul_kernel_tiledPKfS0_Pfiii)
        /*0038*/ 	.word	0x00000000


	//----- nvinfo : EIATTR_MIN_STACK_SIZE
	.align		4
.L_9:
        /*003c*/ 	.byte	0x04, 0x12
        /*003e*/ 	.short	(.L_11 - .L_10)
	.align		4
.L_10:
        /*0040*/ 	.word	index@(_Z15matmul_kernel_1PKfS0_Pfiii)
        /*0044*/ 	.word	0x00000000
.L_11:


//--------------------- .nv.compat                --------------------------
	.section	.nv.compat,"",@"SHT_CUDA_COMPAT_INFO"
	.align	4
        /*0000*/ 	.byte	0x02, 0x09, 0x00, 0x00, 0x02, 0x02, 0x01, 0x00, 0x02, 0x05, 0x05, 0x00, 0x03, 0x07, 0x01, 0x01
        /*0010*/ 	.byte	0x02, 0x03, 0x00, 0x00, 0x02, 0x06, 0x01, 0x00, 0x04, 0x0b, 0x08, 0x00, 0x09, 0x00, 0x00, 0x00
        /*0020*/ 	.byte	0x00, 0x00, 0x00, 0x00


//--------------------- .nv.info._Z19matmul_kernel_tiledPKfS0_Pfiii --------------------------
	.section	.nv.info._Z19matmul_kernel_tiledPKfS0_Pfiii,"",@"SHT_CUDA_INFO"
	.sectionflags	@""
	.align	4


	//----- nvinfo : EIATTR_CUDA_API_VERSION
	.align		4
        /*0000*/ 	.byte	0x04, 0x37
        /*0002*/ 	.short	(.L_13 - .L_12)
.L_12:
        /*0004*/ 	.word	0x00000082


	//----- nvinfo : EIATTR_KPARAM_INFO
	.align		4
.L_13:
        /*0008*/ 	.byte	0x04, 0x17
        /*000a*/ 	.short	(.L_15 - .L_14)
.L_14:
        /*000c*/ 	.word	0x00000000
        /*0010*/ 	.short	0x0005
        /*0012*/ 	.short	0x0020
        /*0014*/ 	.byte	0x00, 0xf0, 0x11, 0x00


	//----- nvinfo : EIATTR_KPARAM_INFO
	.align		4
.L_15:
        /*0018*/ 	.byte	0x04, 0x17
        /*001a*/ 	.short	(.L_17 - .L_16)
.L_16:
        /*001c*/ 	.word	0x00000000
        /*0020*/ 	.short	0x0004
        /*0022*/ 	.short	0x001c
        /*0024*/ 	.byte	0x00, 0xf0, 0x11, 0x00


	//----- nvinfo : EIATTR_KPARAM_INFO
	.align		4
.L_17:
        /*0028*/ 	.byte	0x04, 0x17
        /*002a*/ 	.short	(.L_19 - .L_18)
.L_18:
        /*002c*/ 	.word	0x00000000
        /*0030*/ 	.short	0x0003
        /*0032*/ 	.short	0x0018
        /*0034*/ 	.byte	0x00, 0xf0, 0x11, 0x00


	//----- nvinfo : EIATTR_KPARAM_INFO
	.align		4
.L_19:
        /*0038*/ 	.byte	0x04, 0x17
        /*003a*/ 	.short	(.L_21 - .L_20)
.L_20:
        /*003c*/ 	.word	0x00000000
        /*0040*/ 	.short	0x0002
        /*0042*/ 	.short	0x0010
        /*0044*/ 	.byte	0x00, 0xf5, 0x21, 0x00


	//----- nvinfo : EIATTR_KPARAM_INFO
	.align		4
.L_21:
        /*0048*/ 	.byte	0x04, 0x17
        /*004a*/ 	.short	(.L_23 - .L_22)
.L_22:
        /*004c*/ 	.word	0x00000000
        /*0050*/ 	.short	0x0001
        /*0052*/ 	.short	0x0008
        /*0054*/ 	.byte	0x00, 0xf5, 0x21, 0x00


	//----- nvinfo : EIATTR_KPARAM_INFO
	.align		4
.L_23:
        /*0058*/ 	.byte	0x04, 0x17
        /*005a*/ 	.short	(.L_25 - .L_24)
.L_24:
        /*005c*/ 	.word	0x00000000
        /*0060*/ 	.short	0x0000
        /*0062*/ 	.short	0x0000
        /*0064*/ 	.byte	0x00, 0xf5, 0x21, 0x00


	//----- nvinfo : EIATTR_SPARSE_MMA_MASK
	.align		4
.L_25:
        /*0068*/ 	.byte	0x03, 0x50
        /*006a*/ 	.short	0x0000


	//----- nvinfo : EIATTR_MAXREG_COUNT
	.align		4
        /*006c*/ 	.byte	0x03, 0x1b
        /*006e*/ 	.short	0x00ff


	//----- nvinfo : EIATTR_NUM_BARRIERS
	.align		4
        /*0070*/ 	.byte	0x02, 0x4c
        /*0072*/ 	.byte	0x01
	.zero		1


	//----- nvinfo : EIATTR_MERCURY_ISA_VERSION
	.align		4
        /*0074*/ 	.byte	0x03, 0x5f
        /*0076*/ 	.short	0x0101


	//----- nvinfo : EIATTR_VRC_CTA_INIT_COUNT
	.align		4
        /*0078*/ 	.byte	0x02, 0x4a
	.zero		1
	.zero		1


	//----- nvinfo : EIATTR_EXIT_INSTR_OFFSETS
	.align		4
        /*007c*/ 	.byte	0x04, 0x1c
        /*007e*/ 	.short	(.L_27 - .L_26)


	//   ....[0]....
.L_26:
        /*0080*/ 	.word	0x000005e0


	//   ....[1]....
        /*0084*/ 	.word	0x00000630


	//----- nvinfo : EIATTR_CBANK_PARAM_SIZE
	.align		4
.L_27:
        /*0088*/ 	.byte	0x03, 0x19
        /*008a*/ 	.short	0x0024


	//----- nvinfo : EIATTR_PARAM_CBANK
	.align		4
        /*008c*/ 	.byte	0x04, 0x0a
        /*008e*/ 	.short	(.L_29 - .L_28)
	.align		4
.L_28:
        /*0090*/ 	.word	index@(.nv.constant0._Z19matmul_kernel_tiledPKfS0_Pfiii)
        /*0094*/ 	.short	0x0380
        /*0096*/ 	.short	0x0024


	//----- nvinfo : EIATTR_SW_WAR
	.align		4
.L_29:
        /*0098*/ 	.byte	0x04, 0x36
        /*009a*/ 	.short	(.L_31 - .L_30)
.L_30:
        /*009c*/ 	.word	0x00000008
.L_31:


//--------------------- .nv.info._Z15matmul_kernel_1PKfS0_Pfiii --------------------------
	.section	.nv.info._Z15matmul_kernel_1PKfS0_Pfiii,"",@"SHT_CUDA_INFO"
	.sectionflags	@""
	.align	4


	//----- nvinfo : EIATTR_CUDA_API_VERSION
	.align		4
        /*0000*/ 	.byte	0x04, 0x37
        /*0002*/ 	.short	(.L_33 - .L_32)
.L_32:
        /*0004*/ 	.word	0x00000082


	//----- nvinfo : EIATTR_KPARAM_INFO
	.align		4
.L_33:
        /*0008*/ 	.byte	0x04, 0x17
        /*000a*/ 	.short	(.L_35 - .L_34)
.L_34:
        /*000c*/ 	.word	0x00000000
        /*0010*/ 	.short	0x0005
        /*0012*/ 	.short	0x0020
        /*0014*/ 	.byte	0x00, 0xf0, 0x11, 0x00


	//----- nvinfo : EIATTR_KPARAM_INFO
	.align		4
.L_35:
        /*0018*/ 	.byte	0x04, 0x17
        /*001a*/ 	.short	(.L_37 - .L_36)
.L_36:
        /*001c*/ 	.word	0x00000000
        /*0020*/ 	.short	0x0004
        /*0022*/ 	.short	0x001c
        /*0024*/ 	.byte	0x00, 0xf0, 0x11, 0x00


	//----- nvinfo : EIATTR_KPARAM_INFO
	.align		4
.L_37:
        /*0028*/ 	.byte	0x04, 0x17
        /*002a*/ 	.short	(.L_39 - .L_38)
.L_38:
        /*002c*/ 	.word	0x00000000
        /*0030*/ 	.short	0x0003
        /*0032*/ 	.short	0x0018
        /*0034*/ 	.byte	0x00, 0xf0, 0x11, 0x00


	//----- nvinfo : EIATTR_KPARAM_INFO
	.align		4
.L_39:
        /*0038*/ 	.byte	0x04, 0x17
        /*003a*/ 	.short	(.L_41 - .L_40)
.L_40:
        /*003c*/ 	.word	0x00000000
        /*0040*/ 	.short	0x0002
        /*0042*/ 	.short	0x0010
        /*0044*/ 	.byte	0x00, 0xf5, 0x21, 0x00


	//----- nvinfo : EIATTR_KPARAM_INFO
	.align		4
.L_41:
        /*0048*/ 	.byte	0x04, 0x17
        /*004a*/ 	.short	(.L_43 - .L_42)
.L_42:
        /*004c*/ 	.word	0x00000000
        /*0050*/ 	.short	0x0001
        /*0052*/ 	.short	0x0008
        /*0054*/ 	.byte	0x00, 0xf5, 0x21, 0x00


	//----- nvinfo : EIATTR_KPARAM_INFO
	.align		4
.L_43:
        /*0058*/ 	.byte	0x04, 0x17
        /*005a*/ 	.short	(.L_45 - .L_44)
.L_44:
        /*005c*/ 	.word	0x00000000
        /*0060*/ 	.short	0x0000
        /*0062*/ 	.short	0x0000
        /*0064*/ 	.byte	0x00, 0xf5, 0x21, 0x00


	//----- nvinfo : EIATTR_SPARSE_MMA_MASK
	.align		4
.L_45:
        /*0068*/ 	.byte	0x03, 0x50
        /*006a*/ 	.short	0x0000


	//----- nvinfo : EIATTR_MAXREG_COUNT
	.align		4
        /*006c*/ 	.byte	0x03, 0x1b
        /*006e*/ 	.short	0x00ff


	//----- nvinfo : EIATTR_MERCURY_ISA_VERSION
	.align		4
        /*0070*/ 	.byte	0x03, 0x5f
        /*0072*/ 	.short	0x0101


	//----- nvinfo : EIATTR_VRC_CTA_INIT_COUNT
	.align		4
        /*0074*/ 	.byte	0x02, 0x4a
	.zero		1
	.zero		1


	//----- nvinfo : EIATTR_EXIT_INSTR_OFFSETS
	.align		4
        /*0078*/ 	.byte	0x04, 0x1c
        /*007a*/ 	.short	(.L_47 - .L_46)


	//   ....[0]....
.L_46:
        /*007c*/ 	.word	0x000000c0


	//   ....[1]....
        /*0080*/ 	.word	0x000008e0


	//----- nvinfo : EIATTR_CBANK_PARAM_SIZE
	.align		4
.L_47:
        /*0084*/ 	.byte	0x03, 0x19
        /*0086*/ 	.short	0x0024


	//----- nvinfo : EIATTR_PARAM_CBANK
	.align		4
        /*0088*/ 	.byte	0x04, 0x0a
        /*008a*/ 	.short	(.L_49 - .L_48)
	.align		4
.L_48:
        /*008c*/ 	.word	index@(.nv.constant0._Z15matmul_kernel_1PKfS0_Pfiii)
        /*0090*/ 	.short	0x0380
        /*0092*/ 	.short	0x0024


	//----- nvinfo : EIATTR_SW_WAR
	.align		4
.L_49:
        /*0094*/ 	.byte	0x04, 0x36
        /*0096*/ 	.short	(.L_51 - .L_50)
.L_50:
        /*0098*/ 	.word	0x00000008
.L_51:


//--------------------- .nv.callgraph             --------------------------
	.section	.nv.callgraph,"",@"SHT_CUDA_CALLGRAPH"
	.align	4
	.sectionentsize	8
	.align		4
        /*0000*/ 	.word	0x00000000
	.align		4
        /*0004*/ 	.word	0xffffffff
	.align		4
        /*0008*/ 	.word	0x00000000
	.align		4
        /*000c*/ 	.word	0xfffffffe
	.align		4
        /*0010*/ 	.word	0x00000000
	.align		4
        /*0014*/ 	.word	0xfffffffd
	.align		4
        /*0018*/ 	.word	0x00000000
	.align		4
        /*001c*/ 	.word	0xfffffffc


//--------------------- .text._Z19matmul_kernel_tiledPKfS0_Pfiii --------------------------
	.section	.text._Z19matmul_kernel_tiledPKfS0_Pfiii,"ax",@progbits
	.align	128
        .global         _Z19matmul_kernel_tiledPKfS0_Pfiii
        .type           _Z19matmul_kernel_tiledPKfS0_Pfiii,@function
        .size           _Z19matmul_kernel_tiledPKfS0_Pfiii,(.L_x_8 - _Z19matmul_kernel_tiledPKfS0_Pfiii)
        .other          _Z19matmul_kernel_tiledPKfS0_Pfiii,@"STO_CUDA_ENTRY STV_DEFAULT"
_Z19matmul_kernel_tiledPKfS0_Pfiii:
.text._Z19matmul_kernel_tiledPKfS0_Pfiii:
[----:B------:R-:W-:Y:S01]  /*0000*/  LDC R1, c[0x0][0x37c] ;  /* 0x0000df00ff017b82 */ /* 0x000fe20000000800 */
[----:B------:R-:W0:Y:S01]  /*0010*/  S2R R12, SR_CTAID.Y ;  /* 0x00000000000c7919 */ /* 0x000e220000002600 */
[----:B------:R-:W1:Y:S01]  /*0020*/  LDCU UR10, c[0x0][0x3a0] ;  /* 0x00007400ff0a77ac */ /* 0x000e620008000800 */
[----:B------:R-:W-:Y:S01]  /*0030*/  HFMA2 R23, -RZ, RZ, 0, 0 ;  /* 0x00000000ff177431 */ /* 0x000fe200000001ff */
[----:B------:R-:W0:Y:S01]  /*0040*/  S2R R0, SR_TID.Y ;  /* 0x0000000000007919 */ /* 0x000e220000002200 */
[----:B------:R-:W2:Y:S01]  /*0050*/  LDCU.64 UR8, c[0x0][0x358] ;  /* 0x00006b00ff0877ac */ /* 0x000ea20008000a00 */
[----:B------:R-:W3:Y:S01]  /*0060*/  S2R R5, SR_CTAID.X ;  /* 0x0000000000057919 */ /* 0x000ee20000002500 */
[----:B------:R-:W3:Y:S01]  /*0070*/  S2R R21, SR_TID.X ;  /* 0x0000000000157919 */ /* 0x000ee20000002100 */
[----:B-1----:R-:W-:Y:S01]  /*0080*/  UISETP.GE.AND UP0, UPT, UR10, 0x1, UPT ;  /* 0x000000010a00788c */ /* 0x002fe2000bf06270 */
[----:B0-----:R-:W-:Y:S02]  /*0090*/  LEA R12, R12, R0, 0x4 ;  /* 0x000000000c0c7211 */ /* 0x001fe400078e20ff */
[----:B---3--:R-:W-:-:S06]  /*00a0*/  LEA R13, R5, R21, 0x4 ;  /* 0x00000015050d7211 */ /* 0x008fcc00078e20ff */
[----:B--2---:R-:W-:Y:S05]  /*00b0*/  BRA.U !UP0, `(.L_x_0) ;  /* 0x00000005083c7547 */ /* 0x004fea000b800000 */
[----:B------:R-:W0:Y:S01]  /*00c0*/  S2UR UR7, SR_CgaCtaId ;  /* 0x00000000000779c3 */ /* 0x000e220000008800 */
[----:B------:R-:W1:Y:S01]  /*00d0*/  LDCU UR11, c[0x0][0x39c] ;  /* 0x00007380ff0b77ac */ /* 0x000e620008000800 */
[----:B------:R-:W-:Y:S01]  /*00e0*/  MOV R23, RZ ;  /* 0x000000ff00177202 */ /* 0x000fe20000000f00 */
[----:B------:R-:W-:Y:S01]  /*00f0*/  IMAD R15, R12, UR10, R21 ;  /* 0x0000000a0c0f7c24 */ /* 0x000fe2000f8e0215 */
[----:B------:R-:W-:Y:S01]  /*0100*/  UMOV UR5, 0x400 ;  /* 0x0000040000057882 */ /* 0x000fe20000000000 */
[----:B------:R-:W-:-:S03]  /*0110*/  UIADD3 UR4, UPT, UPT, UR10, 0xf, URZ ;  /* 0x0000000f0a047890 */ /* 0x000fc6000fffe0ff */
[----:B------:R-:W2:Y:S01]  /*0120*/  LDC R16, c[0x0][0x39c] ;  /* 0x0000e700ff107b82 */ /* 0x000ea20000000800 */
[----:B------:R-:W-:Y:S02]  /*0130*/  UIADD3 UR6, UPT, UPT, UR5, 0x400, URZ ;  /* 0x0000040005067890 */ /* 0x000fe4000fffe0ff */
[----:B------:R-:W-:Y:S01]  /*0140*/  USHF.R.U32.HI UR4, URZ, 0x4, UR4 ;  /* 0x00000004ff047899 */ /* 0x000fe20008011604 */
[----:B------:R-:W3:Y:S04]  /*0150*/  LDCU UR13, c[0x0][0x3a0] ;  /* 0x00007400ff0d77ac */ /* 0x000ee80008000800 */
[----:B------:R-:W4:Y:S01]  /*0160*/  LDC.64 R2, c[0x0][0x380] ;  /* 0x0000e000ff027b82 */ /* 0x000f220000000a00 */
[----:B------:R-:W2:Y:S01]  /*0170*/  LDCU UR12, c[0x0][0x398] ;  /* 0x00007300ff0c77ac */ /* 0x000ea20008000800 */
[----:B-1----:R-:W-:Y:S01]  /*0180*/  IMAD R14, R0, UR11, R21 ;  /* 0x0000000b000e7c24 */ /* 0x002fe2000f8e0215 */
[----:B------:R-:W-:-:S02]  /*0190*/  UIADD3 UR4, UPT, UPT, -UR4, URZ, URZ ;  /* 0x000000ff04047290 */ /* 0x000fc4000fffe1ff */
[----:B0-----:R-:W-:Y:S02]  /*01a0*/  ULEA UR5, UR7, UR5, 0x18 ;  /* 0x0000000507057291 */ /* 0x001fe4000f8ec0ff */
[----:B------:R-:W-:Y:S01]  /*01b0*/  LEA R14, R5, R14, 0x4 ;  /* 0x0000000e050e7211 */ /* 0x000fe200078e20ff */
[----:B------:R-:W-:-:S03]  /*01c0*/  ULEA UR6, UR7, UR6, 0x18 ;  /* 0x0000000607067291 */ /* 0x000fc6000f8ec0ff */
[----:B------:R-:W-:-:S03]  /*01d0*/  LEA R18, R0, UR5, 0x6 ;  /* 0x0000000500127c11 */ /* 0x000fc6000f8e30ff */
[C---:B------:R-:W-:Y:S02]  /*01e0*/  LEA R19, R21.reuse, UR6, 0x2 ;  /* 0x0000000615137c11 */ /* 0x040fe4000f8e10ff */
[----:B------:R-:W-:Y:S02]  /*01f0*/  LEA R20, R21, R18, 0x2 ;  /* 0x0000001215147211 */ /* 0x000fe400078e10ff */
[----:B---3--:R-:W-:-:S07]  /*0200*/  LEA R17, R0, R19, 0x6 ;  /* 0x0000001300117211 */ /* 0x008fce00078e30ff */
.L_x_1:
[----:B------:R-:W-:Y:S01]  /*0210*/  ISETP.GE.AND P0, PT, R0, UR13, PT ;  /* 0x0000000d00007c0c */ /* 0x000fe2000bf06270 */
[----:B------:R-:W-:Y:S01]  /*0220*/  HFMA2 R22, -RZ, RZ, 0, 0 ;  /* 0x00000000ff167431 */ /* 0x000fe200000001ff */
[----:B------:R-:W-:Y:S01]  /*0230*/  ISETP.GE.AND P1, PT, R21, UR13, PT ;  /* 0x0000000d15007c0c */ /* 0x000fe2000bf26270 */
[----:B----4-:R-:W-:Y:S01]  /*0240*/  IMAD.WIDE R4, R15, 0x4, R2 ;  /* 0x000000040f047825 */ /* 0x010fe200078e0202 */
[----:B--2---:R-:W-:Y:S02]  /*0250*/  ISETP.GE.OR P0, PT, R13, R16, P0 ;  /* 0x000000100d00720c */ /* 0x004fe40000706670 */
[----:B------:R-:W-:Y:S02]  /*0260*/  ISETP.GE.OR P1, PT, R12, UR12, P1 ;  /* 0x0000000c0c007c0c */ /* 0x000fe40008f26670 */
[----:B------:R-:W-:-:S09]  /*0270*/  MOV R27, RZ ;  /* 0x000000ff001b7202 */ /* 0x000fd20000000f00 */
[----:B------:R-:W0:Y:S02]  /*0280*/  @!P0 LDC.64 R6, c[0x0][0x388] ;  /* 0x0000e200ff068b82 */ /* 0x000e240000000a00 */
[----:B------:R-:W2:Y:S01]  /*0290*/  @!P1 LDG.E R27, desc[UR8][R4.64] ;  /* 0x00000008041b9981 */ /* 0x000ea2000c1e1900 */
[----:B0-----:R-:W-:-:S05]  /*02a0*/  @!P0 IMAD.WIDE R6, R14, 0x4, R6 ;  /* 0x000000040e068825 */ /* 0x001fca00078e0206 */
[----:B------:R-:W3:Y:S01]  /*02b0*/  @!P0 LDG.E R22, desc[UR8][R6.64] ;  /* 0x0000000806168981 */ /* 0x000ee2000c1e1900 */
[----:B------:R-:W-:-:S04]  /*02c0*/  UIADD3 UR4, UPT, UPT, UR4, 0x1, URZ ;  /* 0x0000000104047890 */ /* 0x000fc8000fffe0ff */
[----:B------:R-:W-:Y:S01]  /*02d0*/  UISETP.NE.AND UP0, UPT, UR4, URZ, UPT ;  /* 0x000000ff0400728c */ /* 0x000fe2000bf05270 */
[----:B------:R-:W-:Y:S02]  /*02e0*/  IADD3 R0, PT, PT, R0, 0x10, RZ ;  /* 0x0000001000007810 */ /* 0x000fe40007ffe0ff */
[----:B------:R-:W-:Y:S02]  /*02f0*/  IADD3 R15, PT, PT, R15, 0x10, RZ ;  /* 0x000000100f0f7810 */ /* 0x000fe40007ffe0ff */
[----:B------:R-:W-:Y:S02]  /*0300*/  IADD3 R21, PT, PT, R21, 0x10, RZ ;  /* 0x0000001015157810 */ /* 0x000fe40007ffe0ff */
[----:B------:R-:W-:Y:S01]  /*0310*/  LEA R14, R16, R14, 0x4 ;  /* 0x0000000e100e7211 */ /* 0x000fe200078e20ff */
[----:B--2---:R-:W-:Y:S04]  /*0320*/  STS [R20], R27 ;  /* 0x0000001b14007388 */ /* 0x004fe80000000800 */
[----:B---3--:R-:W-:Y:S01]  /*0330*/  STS [R17], R22 ;  /* 0x0000001611007388 */ /* 0x008fe20000000800 */
[----:B------:R-:W-:Y:S06]  /*0340*/  BAR.SYNC.DEFER_BLOCKING 0x0 ;  /* 0x0000000000007b1d */ /* 0x000fec0000010000 */
[----:B------:R-:W-:Y:S04]  /*0350*/  LDS R26, [R19] ;  /* 0x00000000131a7984 */ /* 0x000fe80000000800 */
[----:B------:R-:W0:Y:S04]  /*0360*/  LDS.128 R8, [R18] ;  /* 0x0000000012087984 */ /* 0x000e280000000c00 */
[----:B------:R-:W1:Y:S04]  /*0370*/  LDS R29, [R19+0x40] ;  /* 0x00004000131d7984 */ /* 0x000e680000000800 */
[----:B------:R-:W2:Y:S04]  /*0380*/  LDS R25, [R19+0x80] ;  /* 0x0000800013197984 */ /* 0x000ea80000000800 */
[----:B------:R-:W3:Y:S04]  /*0390*/  LDS R24, [R19+0xc0] ;  /* 0x0000c00013187984 */ /* 0x000ee80000000800 */
[----:B------:R-:W-:Y:S04]  /*03a0*/  LDS.128 R4, [R18+0x10] ;  /* 0x0000100012047984 */ /* 0x000fe80000000c00 */
[----:B------:R-:W-:Y:S04]  /*03b0*/  LDS R22, [R19+0x140] ;  /* 0x0001400013167984 */ /* 0x000fe80000000800 */
[----:B------:R-:W-:Y:S01]  /*03c0*/  LDS R27, [R19+0x200] ;  /* 0x00020000131b7984 */ /* 0x000fe20000000800 */
[----:B0-----:R-:W-:-:S03]  /*03d0*/  FFMA R8, R8, R26, R23 ;  /* 0x0000001a08087223 */ /* 0x001fc60000000017 */
[----:B------:R-:W0:Y:S01]  /*03e0*/  LDS R23, [R19+0x100] ;  /* 0x0001000013177984 */ /* 0x000e220000000800 */
[----:B-1----:R-:W-:-:S03]  /*03f0*/  FFMA R8, R29, R9, R8 ;  /* 0x000000091d087223 */ /* 0x002fc60000000008 */
[----:B------:R-:W-:Y:S01]  /*0400*/  LDS R26, [R19+0x1c0] ;  /* 0x0001c000131a7984 */ /* 0x000fe20000000800 */
[----:B--2---:R-:W-:-:S03]  /*0410*/  FFMA R9, R25, R10, R8 ;  /* 0x0000000a19097223 */ /* 0x004fc60000000008 */
[----:B------:R-:W1:Y:S01]  /*0420*/  LDS R25, [R19+0x180] ;  /* 0x0001800013197984 */ /* 0x000e620000000800 */
[----:B---3--:R-:W-:-:S03]  /*0430*/  FFMA R9, R24, R11, R9 ;  /* 0x0000000b18097223 */ /* 0x008fc60000000009 */
[----:B------:R-:W-:Y:S01]  /*0440*/  LDS R24, [R19+0x240] ;  /* 0x0002400013187984 */ /* 0x000fe20000000800 */
[----:B0-----:R-:W-:-:S03]  /*0450*/  FFMA R23, R4, R23, R9 ;  /* 0x0000001704177223 */ /* 0x001fc60000000009 */
[----:B------:R-:W0:Y:S01]  /*0460*/  LDS.128 R8, [R18+0x20] ;  /* 0x0000200012087984 */ /* 0x000e220000000c00 */
[----:B------:R-:W-:-:S03]  /*0470*/  FFMA R22, R22, R5, R23 ;  /* 0x0000000516167223 */ /* 0x000fc60000000017 */
[----:B------:R-:W2:Y:S01]  /*0480*/  LDS R23, [R19+0x280] ;  /* 0x0002800013177984 */ /* 0x000ea20000000800 */
[----:B-1----:R-:W-:-:S03]  /*0490*/  FFMA R25, R25, R6, R22 ;  /* 0x0000000619197223 */ /* 0x002fc60000000016 */
[----:B------:R-:W1:Y:S01]  /*04a0*/  LDS R22, [R19+0x2c0] ;  /* 0x0002c00013167984 */ /* 0x000e620000000800 */
[----:B------:R-:W-:-:S03]  /*04b0*/  FFMA R7, R26, R7, R25 ;  /* 0x000000071a077223 */ /* 0x000fc60000000019 */
[----:B------:R-:W-:Y:S01]  /*04c0*/  LDS R25, [R19+0x300] ;  /* 0x0003000013197984 */ /* 0x000fe20000000800 */
[----:B0-----:R-:W-:-:S03]  /*04d0*/  FFMA R27, R8, R27, R7 ;  /* 0x0000001b081b7223 */ /* 0x001fc60000000007 */
[----:B------:R-:W0:Y:S01]  /*04e0*/  LDS.128 R4, [R18+0x30] ;  /* 0x0000300012047984 */ /* 0x000e220000000c00 */
[----:B------:R-:W-:-:S03]  /*04f0*/  FFMA R24, R24, R9, R27 ;  /* 0x0000000918187223 */ /* 0x000fc6000000001b */
[----:B------:R-:W3:Y:S04]  /*0500*/  LDS R27, [R19+0x340] ;  /* 0x00034000131b7984 */ /* 0x000ee80000000800 */
[----:B------:R-:W4:Y:S04]  /*0510*/  LDS R9, [R19+0x380] ;  /* 0x0003800013097984 */ /* 0x000f280000000800 */
[----:B------:R-:W5:Y:S01]  /*0520*/  LDS R8, [R19+0x3c0] ;  /* 0x0003c00013087984 */ /* 0x000f620000000800 */
[----:B--2---:R-:W-:-:S04]  /*0530*/  FFMA R23, R23, R10, R24 ;  /* 0x0000000a17177223 */ /* 0x004fc80000000018 */
[----:B-1----:R-:W-:-:S04]  /*0540*/  FFMA R11, R22, R11, R23 ;  /* 0x0000000b160b7223 */ /* 0x002fc80000000017 */
[----:B0-----:R-:W-:-:S04]  /*0550*/  FFMA R4, R4, R25, R11 ;  /* 0x0000001904047223 */ /* 0x001fc8000000000b */
[----:B---3--:R-:W-:-:S04]  /*0560*/  FFMA R4, R27, R5, R4 ;  /* 0x000000051b047223 */ /* 0x008fc80000000004 */
[----:B----4-:R-:W-:-:S04]  /*0570*/  FFMA R9, R9, R6, R4 ;  /* 0x0000000609097223 */ /* 0x010fc80000000004 */
[----:B-----5:R-:W-:Y:S01]  /*0580*/  FFMA R23, R8, R7, R9 ;  /* 0x0000000708177223 */ /* 0x020fe20000000009 */
[----:B------:R-:W-:Y:S06]  /*0590*/  BAR.SYNC.DEFER_BLOCKING 0x0 ;  /* 0x0000000000007b1d */ /* 0x000fec0000010000 */
[----:B------:R-:W-:Y:S05]  /*05a0*/  BRA.U UP0, `(.L_x_1) ;  /* 0xfffffffd00187547 */ /* 0x000fea000b83ffff */
.L_x_0:
[----:B------:R-:W0:Y:S02]  /*05b0*/  LDCU.64 UR4, c[0x0][0x398] ;  /* 0x00007300ff0477ac */ /* 0x000e240008000a00 */
[----:B0-----:R-:W-:-:S04]  /*05c0*/  ISETP.GE.AND P0, PT, R13, UR5, PT ;  /* 0x000000050d007c0c */ /* 0x001fc8000bf06270 */
[----:B------:R-:W-:-:S13]  /*05d0*/  ISETP.GE.OR P0, PT, R12, UR4, P0 ;  /* 0x000000040c007c0c */ /* 0x000fda0008706670 */
[----:B------:R-:W-:Y:S05]  /*05e0*/  @P0 EXIT ;  /* 0x000000000000094d */ /* 0x000fea0003800000 */
[----:B------:R-:W0:Y:S01]  /*05f0*/  LDC.64 R2, c[0x0][0x390] ;  /* 0x0000e400ff027b82 */ /* 0x000e220000000a00 */
[----:B------:R-:W-:-:S04]  /*0600*/  IMAD R13, R12, UR5, R13 ;  /* 0x000000050c0d7c24 */ /* 0x000fc8000f8e020d */
[----:B0-----:R-:W-:-:S05]  /*0610*/  IMAD.WIDE.U32 R2, R13, 0x4, R2 ;  /* 0x000000040d027825 */ /* 0x001fca00078e0002 */
[----:B------:R-:W-:Y:S01]  /*0620*/  STG.E desc[UR8][R2.64], R23 ;  /* 0x0000001702007986 */ /* 0x000fe2000c101908 */
[----:B------:R-:W-:Y:S05]  /*0630*/  EXIT ;  /* 0x000000000000794d */ /* 0x000fea0003800000 */
.L_x_2:
[----:B------:R-:W-:-:S00]  /*0640*/  BRA `(.L_x_2) ;  /* 0xfffffffc00fc7947 */ /* 0x000fc0000383ffff */
[----:B------:R-:W-:-:S00]  /*0650*/  NOP ;  /* 0x0000000000007918 */ /* 0x000fc00000000000 */
        /* <DEDUP_REMOVED lines=10> */
.L_x_8:


//--------------------- .text._Z15matmul_kernel_1PKfS0_Pfiii --------------------------
	.section	.text._Z15matmul_kernel_1PKfS0_Pfiii,"ax",@progbits
	.align	128
        .global         _Z15matmul_kernel_1PKfS0_Pfiii
        .type           _Z15matmul_kernel_1PKfS0_Pfiii,@function
        .size           _Z15matmul_kernel_1PKfS0_Pfiii,(.L_x_9 - _Z15matmul_kernel_1PKfS0_Pfiii)
        .other          _Z15matmul_kernel_1PKfS0_Pfiii,@"STO_CUDA_ENTRY STV_DEFAULT"
_Z15matmul_kernel_1PKfS0_Pfiii:
.text._Z15matmul_kernel_1PKfS0_Pfiii:
[----:B------:R-:W-:Y:S01]  /*0000*/  LDC R1, c[0x0][0x37c] ;  /* 0x0000df00ff017b82 */ /* 0x000fe20000000800 */
[----:B------:R-:W0:Y:S07]  /*0010*/  S2R R5, SR_TID.X ;  /* 0x0000000000057919 */ /* 0x000e2e0000002100 */
[----:B------:R-:W1:Y:S01]  /*0020*/  LDC R19, c[0x0][0x364] ;  /* 0x0000d900ff137b82 */ /* 0x000e620000000800 */
[----:B------:R-:W1:Y:S07]  /*0030*/  S2R R4, SR_TID.Y ;  /* 0x0000000000047919 */ /* 0x000e6e0000002200 */
[----:B------:R-:W0:Y:S08]  /*0040*/  S2UR UR5, SR_CTAID.X ;  /* 0x00000000000579c3 */ /* 0x000e300000002500 */
[----:B------:R-:W0:Y:S08]  /*0050*/  LDC R0, c[0x0][0x360] ;  /* 0x0000d800ff007b82 */ /* 0x000e300000000800 */
[----:B------:R-:W1:Y:S08]  /*0060*/  S2UR UR4, SR_CTAID.Y ;  /* 0x00000000000479c3 */ /* 0x000e700000002600 */
[----:B------:R-:W2:Y:S01]  /*0070*/  LDC.64 R2, c[0x0][0x398] ;  /* 0x0000e600ff027b82 */ /* 0x000ea20000000a00 */
[----:B0-----:R-:W-:-:S02]  /*0080*/  IMAD R0, R0, UR5, R5 ;  /* 0x0000000500007c24 */ /* 0x001fc4000f8e0205 */
[----:B-1----:R-:W-:-:S03]  /*0090*/  IMAD R19, R19, UR4, R4 ;  /* 0x0000000413137c24 */ /* 0x002fc6000f8e0204 */
[----:B--2---:R-:W-:-:S04]  /*00a0*/  ISETP.GE.AND P0, PT, R0, R3, PT ;  /* 0x000000030000720c */ /* 0x004fc80003f06270 */
[----:B------:R-:W-:-:S13]  /*00b0*/  ISETP.GE.OR P0, PT, R19, R2, P0 ;  /* 0x000000021300720c */ /* 0x000fda0000706670 */
[----:B------:R-:W-:Y:S05]  /*00c0*/  @P0 EXIT ;  /* 0x000000000000094d */ /* 0x000fea0003800000 */
[----:B------:R-:W0:Y:S01]  /*00d0*/  LDC R2, c[0x0][0x3a0] ;  /* 0x0000e800ff027b82 */ /* 0x000e220000000800 */
[----:B------:R-:W1:Y:S01]  /*00e0*/  LDCU.64 UR4, c[0x0][0x358] ;  /* 0x00006b00ff0477ac */ /* 0x000e620008000a00 */
[----:B------:R-:W-:Y:S01]  /*00f0*/  HFMA2 R24, -RZ, RZ, 0, 0 ;  /* 0x00000000ff187431 */ /* 0x000fe200000001ff */
[----:B0-----:R-:W-:-:S13]  /*0100*/  ISETP.GE.AND P0, PT, R2, 0x1, PT ;  /* 0x000000010200780c */ /* 0x001fda0003f06270 */
[----:B-1----:R-:W-:Y:S05]  /*0110*/  @!P0 BRA `(.L_x_3) ;  /* 0x0000000400e08947 */ /* 0x002fea0003800000 */
[C---:B------:R-:W-:Y:S01]  /*0120*/  ISETP.GE.U32.AND P1, PT, R2.reuse, 0x8, PT ;  /* 0x000000080200780c */ /* 0x040fe20003f26070 */
[----:B------:R-:W-:Y:S01]  /*0130*/  IMAD R20, R19, R2, RZ ;  /* 0x0000000213147224 */ /* 0x000fe200078e02ff */
[----:B------:R-:W-:Y:S02]  /*0140*/  LOP3.LUT R27, R2, 0x7, RZ, 0xc0, !PT ;  /* 0x00000007021b7812 */ /* 0x000fe400078ec0ff */
[----:B------:R-:W-:Y:S02]  /*0150*/  MOV R24, RZ ;  /* 0x000000ff00187202 */ /* 0x000fe40000000f00 */
[----:B------:R-:W-:Y:S02]  /*0160*/  ISETP.NE.AND P0, PT, R27, RZ, PT ;  /* 0x000000ff1b00720c */ /* 0x000fe40003f05270 */
[----:B------:R-:W-:-:S05]  /*0170*/  MOV R21, RZ ;  /* 0x000000ff00157202 */ /* 0x000fca0000000f00 */
[----:B------:R-:W-:Y:S06]  /*0180*/  @!P1 BRA `(.L_x_4) ;  /* 0x0000000000c49947 */ /* 0x000fec0003800000 */
[----:B------:R-:W0:Y:S01]  /*0190*/  LDC.64 R4, c[0x0][0x380] ;  /* 0x0000e000ff047b82 */ /* 0x000e220000000a00 */
[----:B------:R-:W-:Y:S02]  /*01a0*/  LOP3.LUT R21, R2, 0x7ffffff8, RZ, 0xc0, !PT ;  /* 0x7ffffff802157812 */ /* 0x000fe400078ec0ff */
[----:B------:R-:W-:Y:S02]  /*01b0*/  MOV R24, RZ ;  /* 0x000000ff00187202 */ /* 0x000fe40000000f00 */
[----:B------:R-:W-:Y:S02]  /*01c0*/  MOV R18, R0 ;  /* 0x0000000000127202 */ /* 0x000fe40000000f00 */
[----:B------:R-:W-:Y:S01]  /*01d0*/  IADD3 R22, PT, PT, -R21, RZ, RZ ;  /* 0x000000ff15167210 */ /* 0x000fe20007ffe1ff */
[----:B0-----:R-:W-:-:S03]  /*01e0*/  IMAD.WIDE.U32 R4, R20, 0x4, R4 ;  /* 0x0000000414047825 */ /* 0x001fc600078e0004 */
[----:B------:R-:W-:-:S04]  /*01f0*/  IADD3 R6, P1, PT, R4, 0x10, RZ ;  /* 0x0000001004067810 */ /* 0x000fc80007f3e0ff */
[----:B------:R-:W-:-:S09]  /*0200*/  IADD3.X R7, PT, PT, RZ, R5, RZ, P1, !PT ;  /* 0x00000005ff077210 */ /* 0x000fd20000ffe4ff */
.L_x_5:
[----:B------:R-:W0:Y:S01]  /*0210*/  LDC.64 R16, c[0x0][0x388] ;  /* 0x0000e200ff107b82 */ /* 0x000e220000000a00 */
[----:B------:R-:W-:Y:S02]  /*0220*/  MOV R4, R6 ;  /* 0x0000000600047202 */ /* 0x000fe40000000f00 */
[----:B------:R-:W-:-:S05]  /*0230*/  MOV R5, R7 ;  /* 0x0000000700057202 */ /* 0x000fca0000000f00 */
[----:B------:R-:W2:Y:S04]  /*0240*/  LDG.E R25, desc[UR4][R4.64+-0x10] ;  /* 0xfffff00404197981 */ /* 0x000ea8000c1e1900 */
[----:B------:R-:W3:Y:S04]  /*0250*/  LDG.E R23, desc[UR4][R4.64+-0xc] ;  /* 0xfffff40404177981 */ /* 0x000ee8000c1e1900 */
[----:B------:R-:W4:Y:S04]  /*0260*/  LDG.E R29, desc[UR4][R4.64+-0x8] ;  /* 0xfffff804041d7981 */ /* 0x000f28000c1e1900 */
[----:B------:R-:W5:Y:S01]  /*0270*/  LDG.E R28, desc[UR4][R4.64+-0x4] ;  /* 0xfffffc04041c7981 */ /* 0x000f62000c1e1900 */
[----:B0-----:R-:W-:-:S05]  /*0280*/  IMAD.WIDE R16, R18, 0x4, R16 ;  /* 0x0000000412107825 */ /* 0x001fca00078e0210 */
[----:B------:R0:W2:Y:S01]  /*0290*/  LDG.E R26, desc[UR4][R16.64] ;  /* 0x00000004101a7981 */ /* 0x0000a2000c1e1900 */
[----:B------:R-:W-:-:S04]  /*02a0*/  IMAD.WIDE R14, R3, 0x4, R16 ;  /* 0x00000004030e7825 */ /* 0x000fc800078e0210 */
[C---:B------:R-:W-:Y:S02]  /*02b0*/  IMAD.WIDE R6, R3.reuse, 0x4, R14 ;  /* 0x0000000403067825 */ /* 0x040fe400078e020e */
[----:B------:R-:W3:Y:S02]  /*02c0*/  LDG.E R14, desc[UR4][R14.64] ;  /* 0x000000040e0e7981 */ /* 0x000ee4000c1e1900 */
[C---:B------:R-:W-:Y:S02]  /*02d0*/  IMAD.WIDE R10, R3.reuse, 0x4, R6 ;  /* 0x00000004030a7825 */ /* 0x040fe400078e0206 */
[----:B------:R-:W4:Y:S02]  /*02e0*/  LDG.E R6, desc[UR4][R6.64] ;  /* 0x0000000406067981 */ /* 0x000f24000c1e1900 */
[C---:B------:R-:W-:Y:S02]  /*02f0*/  IMAD.WIDE R8, R3.reuse, 0x4, R10 ;  /* 0x0000000403087825 */ /* 0x040fe400078e020a */
[----:B------:R-:W5:Y:S02]  /*0300*/  LDG.E R10, desc[UR4][R10.64] ;  /* 0x000000040a0a7981 */ /* 0x000f64000c1e1900 */
[----:B------:R-:W-:-:S02]  /*0310*/  IMAD.WIDE R12, R3, 0x4, R8 ;  /* 0x00000004030c7825 */ /* 0x000fc400078e0208 */
[----:B------:R-:W5:Y:S04]  /*0320*/  LDG.E R7, desc[UR4][R4.64] ;  /* 0x0000000404077981 */ /* 0x000f68000c1e1900 */
[----:B------:R-:W5:Y:S01]  /*0330*/  LDG.E R8, desc[UR4][R8.64] ;  /* 0x0000000408087981 */ /* 0x000f62000c1e1900 */
[----:B0-----:R-:W-:-:S03]  /*0340*/  IMAD.WIDE R16, R3, 0x4, R12 ;  /* 0x0000000403107825 */ /* 0x001fc600078e020c */
[----:B------:R-:W5:Y:S04]  /*0350*/  LDG.E R12, desc[UR4][R12.64] ;  /* 0x000000040c0c7981 */ /* 0x000f68000c1e1900 */
[----:B------:R-:W5:Y:S04]  /*0360*/  LDG.E R15, desc[UR4][R16.64] ;  /* 0x00000004100f7981 */ /* 0x000f68000c1e1900 */
[----:B------:R-:W5:Y:S04]  /*0370*/  LDG.E R9, desc[UR4][R4.64+0x4] ;  /* 0x0000040404097981 */ /* 0x000f68000c1e1900 */
[----:B------:R-:W5:Y:S01]  /*0380*/  LDG.E R11, desc[UR4][R4.64+0xc] ;  /* 0x00000c04040b7981 */ /* 0x000f62000c1e1900 */
[----:B--2---:R-:W-:Y:S01]  /*0390*/  FFMA R26, R25, R26, R24 ;  /* 0x0000001a191a7223 */ /* 0x004fe20000000018 */
[----:B------:R-:W-:-:S02]  /*03a0*/  IMAD.WIDE R24, R3, 0x4, R16 ;  /* 0x0000000403187825 */ /* 0x000fc400078e0210 */
[----:B------:R-:W2:Y:S04]  /*03b0*/  LDG.E R16, desc[UR4][R4.64+0x8] ;  /* 0x0000080404107981 */ /* 0x000ea8000c1e1900 */
[----:B------:R-:W2:Y:S01]  /*03c0*/  LDG.E R24, desc[UR4][R24.64] ;  /* 0x0000000418187981 */ /* 0x000ea2000c1e1900 */
[----:B---3--:R-:W-:Y:S01]  /*03d0*/  FFMA R14, R23, R14, R26 ;  /* 0x0000000e170e7223 */ /* 0x008fe2000000001a */
[----:B------:R-:W-:-:S03]  /*03e0*/  IADD3 R22, PT, PT, R22, 0x8, RZ ;  /* 0x0000000816167810 */ /* 0x000fc60007ffe0ff */
[----:B----4-:R-:W-:Y:S01]  /*03f0*/  FFMA R29, R29, R6, R14 ;  /* 0x000000061d1d7223 */ /* 0x010fe2000000000e */
[----:B------:R-:W-:-:S03]  /*0400*/  ISETP.NE.AND P1, PT, R22, RZ, PT ;  /* 0x000000ff1600720c */ /* 0x000fc60003f25270 */
[----:B-----5:R-:W-:Y:S01]  /*0410*/  FFMA R10, R28, R10, R29 ;  /* 0x0000000a1c0a7223 */ /* 0x020fe2000000001d */
[----:B------:R-:W-:-:S03]  /*0420*/  IADD3 R6, P2, PT, R4, 0x20, RZ ;  /* 0x0000002004067810 */ /* 0x000fc60007f5e0ff */
[----:B------:R-:W-:Y:S01]  /*0430*/  FFMA R8, R7, R8, R10 ;  /* 0x0000000807087223 */ /* 0x000fe2000000000a */
[----:B------:R-:W-:Y:S02]  /*0440*/  IADD3.X R7, PT, PT, RZ, R5, RZ, P2, !PT ;  /* 0x00000005ff077210 */ /* 0x000fe400017fe4ff */
[----:B------:R-:W-:Y:S01]  /*0450*/  LEA R18, R3, R18, 0x3 ;  /* 0x0000001203127211 */ /* 0x000fe200078e18ff */
[----:B------:R-:W-:-:S04]  /*0460*/  FFMA R9, R9, R12, R8 ;  /* 0x0000000c09097223 */ /* 0x000fc80000000008 */
[----:B--2---:R-:W-:-:S04]  /*0470*/  FFMA R16, R16, R15, R9 ;  /* 0x0000000f10107223 */ /* 0x004fc80000000009 */
[----:B------:R-:W-:Y:S01]  /*0480*/  FFMA R24, R11, R24, R16 ;  /* 0x000000180b187223 */ /* 0x000fe20000000010 */
[----:B------:R-:W-:Y:S06]  /*0490*/  @P1 BRA `(.L_x_5) ;  /* 0xfffffffc005c1947 */ /* 0x000fec000383ffff */
.L_x_4:
[----:B------:R-:W-:Y:S05]  /*04a0*/  @!P0 BRA `(.L_x_3) ;  /* 0x0000000000fc8947 */ /* 0x000fea0003800000 */
[----:B------:R-:W-:Y:S02]  /*04b0*/  ISETP.GE.U32.AND P1, PT, R27, 0x4, PT ;  /* 0x000000041b00780c */ /* 0x000fe40003f26070 */
[----:B------:R-:W-:-:S04]  /*04c0*/  LOP3.LUT R16, R2, 0x3, RZ, 0xc0, !PT ;  /* 0x0000000302107812 */ /* 0x000fc800078ec0ff */
[----:B------:R-:W-:-:S07]  /*04d0*/  ISETP.NE.AND P0, PT, R16, RZ, PT ;  /* 0x000000ff1000720c */ /* 0x000fce0003f05270 */
[----:B------:R-:W-:Y:S06]  /*04e0*/  @!P1 BRA `(.L_x_6) ;  /* 0x00000000006c9947 */ /* 0x000fec0003800000 */
[----:B------:R-:W0:Y:S01]  /*04f0*/  LDC.64 R6, c[0x0][0x388] ;  /* 0x0000e200ff067b82 */ /* 0x000e220000000a00 */
[----:B------:R-:W1:Y:S01]  /*0500*/  LDCU.64 UR6, c[0x0][0x380] ;  /* 0x00007000ff0677ac */ /* 0x000e620008000a00 */
[----:B------:R-:W-:Y:S01]  /*0510*/  IMAD R9, R21, R3, R0 ;  /* 0x0000000315097224 */ /* 0x000fe200078e0200 */
[CC--:B------:R-:W-:Y:S02]  /*0520*/  IADD3 R5, PT, PT, R20.reuse, R21.reuse, RZ ;  /* 0x0000001514057210 */ /* 0x0c0fe40007ffe0ff */
[----:B------:R-:W-:-:S03]  /*0530*/  IADD3 R10, P1, PT, R20, R21, RZ ;  /* 0x00000015140a7210 */ /* 0x000fc60007f3e0ff */
[----:B------:R-:W2:Y:S01]  /*0540*/  LDC.64 R14, c[0x0][0x380] ;  /* 0x0000e000ff0e7b82 */ /* 0x000ea20000000a00 */
[----:B0-----:R-:W-:-:S04]  /*0550*/  IMAD.WIDE R6, R9, 0x4, R6 ;  /* 0x0000000409067825 */ /* 0x001fc800078e0206 */
[----:B------:R-:W-:Y:S02]  /*0560*/  IMAD.WIDE R8, R3, 0x4, R6 ;  /* 0x0000000403087825 */ /* 0x000fe400078e0206 */
[----:B------:R-:W3:Y:S02]  /*0570*/  LDG.E R6, desc[UR4][R6.64] ;  /* 0x0000000406067981 */ /* 0x000ee4000c1e1900 */
[----:B--2---:R-:W-:Y:S01]  /*0580*/  IMAD.WIDE.U32 R14, R5, 0x4, R14 ;  /* 0x00000004050e7825 */ /* 0x004fe200078e000e */
[----:B------:R-:W-:Y:S02]  /*0590*/  IADD3.X R5, PT, PT, RZ, RZ, RZ, P1, !PT ;  /* 0x000000ffff057210 */ /* 0x000fe40000ffe4ff */
[----:B-1----:R-:W-:-:S03]  /*05a0*/  LEA R4, P1, R10, UR6, 0x2 ;  /* 0x000000060a047c11 */ /* 0x002fc6000f8210ff */
[----:B------:R-:W3:Y:S01]  /*05b0*/  LDG.E R15, desc[UR4][R14.64] ;  /* 0x000000040e0f7981 */ /* 0x000ee2000c1e1900 */
[----:B------:R-:W-:Y:S01]  /*05c0*/  LEA.HI.X R5, R10, UR7, R5, 0x2, P1 ;  /* 0x000000070a057c11 */ /* 0x000fe200088f1405 */
[C---:B------:R-:W-:Y:S02]  /*05d0*/  IMAD.WIDE R10, R3.reuse, 0x4, R8 ;  /* 0x00000004030a7825 */ /* 0x040fe400078e0208 */
[----:B------:R-:W2:Y:S04]  /*05e0*/  LDG.E R8, desc[UR4][R8.64] ;  /* 0x0000000408087981 */ /* 0x000ea8000c1e1900 */
[----:B------:R-:W2:Y:S01]  /*05f0*/  LDG.E R17, desc[UR4][R4.64+0x4] ;  /* 0x0000040404117981 */ /* 0x000ea2000c1e1900 */
[----:B------:R-:W-:-:S03]  /*0600*/  IMAD.WIDE R12, R3, 0x4, R10 ;  /* 0x00000004030c7825 */ /* 0x000fc600078e020a */
[----:B------:R-:W4:Y:S04]  /*0610*/  LDG.E R22, desc[UR4][R10.64] ;  /* 0x000000040a167981 */ /* 0x000f28000c1e1900 */
[----:B------:R-:W4:Y:S04]  /*0620*/  LDG.E R18, desc[UR4][R4.64+0x8] ;  /* 0x0000080404127981 */ /* 0x000f28000c1e1900 */
[----:B------:R-:W5:Y:S04]  /*0630*/  LDG.E R26, desc[UR4][R4.64+0xc] ;  /* 0x00000c04041a7981 */ /* 0x000f68000c1e1900 */
[----:B------:R-:W5:Y:S01]  /*0640*/  LDG.E R12, desc[UR4][R12.64] ;  /* 0x000000040c0c7981 */ /* 0x000f62000c1e1900 */
[----:B------:R-:W-:Y:S01]  /*0650*/  IADD3 R21, PT, PT, R21, 0x4, RZ ;  /* 0x0000000415157810 */ /* 0x000fe20007ffe0ff */
[----:B---3--:R-:W-:-:S04]  /*0660*/  FFMA R24, R15, R6, R24 ;  /* 0x000000060f187223 */ /* 0x008fc80000000018 */
[----:B--2---:R-:W-:-:S04]  /*0670*/  FFMA R17, R17, R8, R24 ;  /* 0x0000000811117223 */ /* 0x004fc80000000018 */
[----:B----4-:R-:W-:-:S04]  /*0680*/  FFMA R17, R18, R22, R17 ;  /* 0x0000001612117223 */ /* 0x010fc80000000011 */
[----:B-----5:R-:W-:-:S07]  /*0690*/  FFMA R24, R26, R12, R17 ;  /* 0x0000000c1a187223 */ /* 0x020fce0000000011 */
.L_x_6:
[----:B------:R-:W-:Y:S05]  /*06a0*/  @!P0 BRA `(.L_x_3) ;  /* 0x00000000007c8947 */ /* 0x000fea0003800000 */
[----:B------:R-:W-:Y:S01]  /*06b0*/  ISETP.NE.AND P1, PT, R16, 0x1, PT ;  /* 0x000000011000780c */ /* 0x000fe20003f25270 */
[----:B------:R-:W0:Y:S01]  /*06c0*/  LDC.64 R12, c[0x0][0x380] ;  /* 0x0000e000ff0c7b82 */ /* 0x000e220000000a00 */
[----:B------:R-:W-:-:S04]  /*06d0*/  LOP3.LUT R2, R2, 0x1, RZ, 0xc0, !PT ;  /* 0x0000000102027812 */ /* 0x000fc800078ec0ff */
[----:B------:R-:W-:-:S03]  /*06e0*/  ISETP.NE.U32.AND P0, PT, R2, 0x1, PT ;  /* 0x000000010200780c */ /* 0x000fc60003f05070 */
[----:B------:R-:W1:Y:S04]  /*06f0*/  LDC.64 R10, c[0x0][0x388] ;  /* 0x0000e200ff0a7b82 */ /* 0x000e680000000a00 */
[CC--:B------:R-:W-:Y:S02]  /*0700*/  @P1 IADD3 R15, PT, PT, R20.reuse, R21.reuse, RZ ;  /* 0x00000015140f1210 */ /* 0x0c0fe40007ffe0ff */
[----:B------:R-:W-:Y:S02]  /*0710*/  @P1 IADD3 R2, P2, PT, R20, R21, RZ ;  /* 0x0000001514021210 */ /* 0x000fe40007f5e0ff */
[----:B------:R-:W2:Y:S02]  /*0720*/  @P1 LDC.64 R4, c[0x0][0x380] ;  /* 0x0000e000ff041b82 */ /* 0x000ea40000000a00 */
[----:B------:R-:W-:-:S06]  /*0730*/  @P1 IADD3.X R14, PT, PT, RZ, RZ, RZ, P2, !PT ;  /* 0x000000ffff0e1210 */ /* 0x000fcc00017fe4ff */
[----:B------:R-:W3:Y:S01]  /*0740*/  LDC.64 R6, c[0x0][0x380] ;  /* 0x0000e000ff067b82 */ /* 0x000ee20000000a00 */
[----:B0-----:R-:W-:-:S04]  /*0750*/  @P1 IMAD.WIDE.U32 R12, R15, 0x4, R12 ;  /* 0x000000040f0c1825 */ /* 0x001fc800078e000c */
[C---:B------:R-:W-:Y:S01]  /*0760*/  @P1 IMAD R15, R21.reuse, R3, R0 ;  /* 0x00000003150f1224 */ /* 0x040fe200078e0200 */
[----:B------:R-:W-:Y:S01]  /*0770*/  @P1 IADD3 R21, PT, PT, R21, 0x2, RZ ;  /* 0x0000000215151810 */ /* 0x000fe20007ffe0ff */
[----:B------:R-:W4:Y:S01]  /*0780*/  @P1 LDG.E R13, desc[UR4][R12.64] ;  /* 0x000000040c0d1981 */ /* 0x000f22000c1e1900 */
[----:B------:R-:W0:Y:S01]  /*0790*/  LDC.64 R8, c[0x0][0x388] ;  /* 0x0000e200ff087b82 */ /* 0x000e220000000a00 */
[----:B-1----:R-:W-:Y:S01]  /*07a0*/  @P1 IMAD.WIDE R10, R15, 0x4, R10 ;  /* 0x000000040f0a1825 */ /* 0x002fe200078e020a */
[----:B------:R-:W-:Y:S02]  /*07b0*/  @!P0 IADD3 R17, PT, PT, R20, R21, RZ ;  /* 0x0000001514118210 */ /* 0x000fe40007ffe0ff */
[----:B--2---:R-:W-:Y:S01]  /*07c0*/  @P1 LEA R4, P2, R2, R4, 0x2 ;  /* 0x0000000402041211 */ /* 0x004fe200078410ff */
[----:B------:R-:W-:-:S03]  /*07d0*/  @!P0 IMAD R21, R21, R3, R0 ;  /* 0x0000000315158224 */ /* 0x000fc600078e0200 */
[----:B------:R-:W-:Y:S01]  /*07e0*/  @P1 LEA.HI.X R5, R2, R5, R14, 0x2, P2 ;  /* 0x0000000502051211 */ /* 0x000fe200010f140e */
[----:B------:R-:W-:Y:S01]  /*07f0*/  @P1 IMAD.WIDE R14, R3, 0x4, R10 ;  /* 0x00000004030e1825 */ /* 0x000fe200078e020a */
[----:B------:R-:W4:Y:S03]  /*0800*/  @P1 LDG.E R2, desc[UR4][R10.64] ;  /* 0x000000040a021981 */ /* 0x000f26000c1e1900 */
[----:B---3--:R-:W-:Y:S01]  /*0810*/  @!P0 IMAD.WIDE.U32 R6, R17, 0x4, R6 ;  /* 0x0000000411068825 */ /* 0x008fe200078e0006 */
[----:B------:R-:W2:Y:S04]  /*0820*/  @P1 LDG.E R5, desc[UR4][R4.64+0x4] ;  /* 0x0000040404051981 */ /* 0x000ea8000c1e1900 */
[----:B------:R-:W2:Y:S01]  /*0830*/  @P1 LDG.E R14, desc[UR4][R14.64] ;  /* 0x000000040e0e1981 */ /* 0x000ea2000c1e1900 */
[----:B0-----:R-:W-:-:S03]  /*0840*/  @!P0 IMAD.WIDE R8, R21, 0x4, R8 ;  /* 0x0000000415088825 */ /* 0x001fc600078e0208 */
[----:B------:R-:W3:Y:S04]  /*0850*/  @!P0 LDG.E R7, desc[UR4][R6.64] ;  /* 0x0000000406078981 */ /* 0x000ee8000c1e1900 */
[----:B------:R-:W3:Y:S01]  /*0860*/  @!P0 LDG.E R8, desc[UR4][R8.64] ;  /* 0x0000000408088981 */ /* 0x000ee2000c1e1900 */
[----:B----4-:R-:W-:-:S04]  /*0870*/  @P1 FFMA R2, R13, R2, R24 ;  /* 0x000000020d021223 */ /* 0x010fc80000000018 */
[----:B--2---:R-:W-:-:S04]  /*0880*/  @P1 FFMA R24, R5, R14, R2 ;  /* 0x0000000e05181223 */ /* 0x004fc80000000002 */
[----:B---3--:R-:W-:-:S07]  /*0890*/  @!P0 FFMA R24, R7, R8, R24 ;  /* 0x0000000807188223 */ /* 0x008fce0000000018 */
.L_x_3:
[----:B------:R-:W0:Y:S01]  /*08a0*/  LDC.64 R4, c[0x0][0x390] ;  /* 0x0000e400ff047b82 */ /* 0x000e220000000a00 */
[----:B------:R-:W-:-:S04]  /*08b0*/  IMAD R3, R19, R3, R0 ;  /* 0x0000000313037224 */ /* 0x000fc800078e0200 */
[----:B0-----:R-:W-:-:S05]  /*08c0*/  IMAD.WIDE R2, R3, 0x4, R4 ;  /* 0x0000000403027825 */ /* 0x001fca00078e0204 */
[----:B------:R-:W-:Y:S01]  /*08d0*/  STG.E desc[UR4][R2.64], R24 ;  /* 0x0000001802007986 */ /* 0x000fe2000c101904 */
[----:B------:R-:W-:Y:S05]  /*08e0*/  EXIT ;  /* 0x000000000000794d */ /* 0x000fea0003800000 */
.L_x_7:
        /* <DEDUP_REMOVED lines=9> */
.L_x_9:


//--------------------- .nv.shared._Z19matmul_kernel_tiledPKfS0_Pfiii --------------------------
	.section	.nv.shared._Z19matmul_kernel_tiledPKfS0_Pfiii,"aw",@nobits
	.sectionflags	@""
	.align	4
.nv.shared._Z19matmul_kernel_tiledPKfS0_Pfiii:
	.zero		3072


//--------------------- .nv.shared.reserved.0     --------------------------
	.section	.nv.shared.reserved.0,"aw",@nobits
	.weak		__nv_reservedSMEM_offset_0_alias
	.size		__nv_reservedSMEM_offset_0_alias, 0, 64
	.other		__nv_reservedSMEM_offset_0_alias,@"STO_CUDA_RESERVED_SHARED STV_DEFAULT"
__nv_reservedSMEM_offset_0_alias:
	.zero		0
	.zero		64


//--------------------- .nv.constant0._Z19matmul_kernel_tiledPKfS0_Pfiii --------------------------
	.section	.nv.constant0._Z19matmul_kernel_tiledPKfS0_Pfiii,"a",@progbits
	.sectionflags	@""
	.align	4
.nv.constant0._Z19matmul_kernel_tiledPKfS0_Pfiii:
	.zero		932


//--------------------- .nv.constant0._Z15matmul_kernel_1PKfS0_Pfiii --------------------------
	.section	.nv.constant0._Z15matmul_kernel_1PKfS0_Pfiii,"a",@progbits
	.sectionflags	@""
	.align	4
.nv.constant0._Z15matmul_kernel_1PKfS0_Pfiii:
	.zero		932


//--------------------- SYMBOLS --------------------------

	.type		.nv.reservedSmem.offset0,@object
	.size		.nv.reservedSmem.offset0,0x4
	.type		.nv.reservedSmem.cap,@object
	.size		.nv.reservedSmem.cap,0x4
